//
// Generated by NVIDIA NVVM Compiler
//
// Compiler Build ID: CL-36424714
// Cuda compilation tools, release 13.0, V13.0.88
// Based on NVVM 20.0.0
//

.version 9.0
.target sm_100
.address_size 64

	// .globl	_Z10multMatrizPfS_S_i

.visible .entry _Z10multMatrizPfS_S_i(
	.param .u64 .ptr .align 1 _Z10multMatrizPfS_S_i_param_0,
	.param .u64 .ptr .align 1 _Z10multMatrizPfS_S_i_param_1,
	.param .u64 .ptr .align 1 _Z10multMatrizPfS_S_i_param_2,
	.param .u32 _Z10multMatrizPfS_S_i_param_3
)
{
	.reg .pred 	%p<15>;
	.reg .b32 	%r<107>;
	.reg .b32 	%f<72>;
	.reg .b64 	%rd<71>;

	ld.param.u64 	%rd4, [_Z10multMatrizPfS_S_i_param_0];
	ld.param.u64 	%rd5, [_Z10multMatrizPfS_S_i_param_1];
	ld.param.u64 	%rd6, [_Z10multMatrizPfS_S_i_param_2];
	ld.param.u32 	%r60, [_Z10multMatrizPfS_S_i_param_3];
	cvta.to.global.u64 	%rd1, %rd5;
	cvta.to.global.u64 	%rd2, %rd4;
	cvta.to.global.u64 	%rd3, %rd6;
	mov.u32 	%r61, %tid.x;
	mov.u32 	%r62, %ctaid.x;
	mov.u32 	%r1, %ntid.x;
	mad.lo.s32 	%r91, %r62, %r1, %r61;
	mov.u32 	%r63, %tid.y;
	mov.u32 	%r64, %ctaid.y;
	mov.u32 	%r3, %ntid.y;
	mad.lo.s32 	%r4, %r64, %r3, %r63;
	setp.ge.s32 	%p1, %r91, %r60;
	@%p1 bra 	$L__BB0_21;
	setp.ne.s32 	%p2, %r60, 0;
	mov.u32 	%r65, %nctaid.x;
	mul.lo.s32 	%r5, %r65, %r1;
	@%p2 bra 	$L__BB0_5;
$L__BB0_2:
	setp.ge.s32 	%p13, %r4, %r60;
	@%p13 bra 	$L__BB0_4;
	mul.wide.s32 	%rd69, %r91, 4;
	add.s64 	%rd70, %rd3, %rd69;
	mov.b32 	%r90, 0;
	st.global.u32 	[%rd70], %r90;
$L__BB0_4:
	add.s32 	%r91, %r91, %r5;
	setp.lt.s32 	%p14, %r91, 0;
	@%p14 bra 	$L__BB0_2;
	bra.uni 	$L__BB0_21;
$L__BB0_5:
	and.b32  	%r8, %r60, 7;
	add.s32 	%r9, %r8, -1;
	and.b32  	%r10, %r60, 3;
	and.b32  	%r11, %r60, -8;
	and.b32  	%r12, %r60, 1;
	neg.s32 	%r13, %r11;
	shl.b32 	%r14, %r60, 3;
	shl.b32 	%r15, %r60, 1;
	mul.lo.s32 	%r16, %r60, 3;
	shl.b32 	%r17, %r60, 2;
	mul.lo.s32 	%r18, %r60, 5;
	mul.lo.s32 	%r19, %r60, 6;
	mul.lo.s32 	%r20, %r60, 7;
	mov.u32 	%r66, %nctaid.y;
	mul.lo.s32 	%r21, %r66, %r3;
	mov.f32 	%f70, 0f00000000;
$L__BB0_6:
	setp.ge.s32 	%p3, %r4, %r60;
	@%p3 bra 	$L__BB0_20;
	add.s32 	%r23, %r60, %r91;
	add.s32 	%r24, %r15, %r91;
	add.s32 	%r25, %r16, %r91;
	add.s32 	%r26, %r17, %r91;
	add.s32 	%r27, %r18, %r91;
	add.s32 	%r30, %r19, %r91;
	add.s32 	%r31, %r20, %r91;
	mov.u32 	%r93, %r4;
$L__BB0_8:
	setp.lt.u32 	%p4, %r60, 8;
	mul.lo.s32 	%r29, %r93, %r60;
	mov.b32 	%r105, 0;
	@%p4 bra 	$L__BB0_11;
	add.s32 	%r94, %r29, 3;
	mov.u32 	%r95, %r91;
	mov.u32 	%r96, %r31;
	mov.u32 	%r97, %r30;
	mov.u32 	%r98, %r27;
	mov.u32 	%r99, %r26;
	mov.u32 	%r100, %r25;
	mov.u32 	%r101, %r24;
	mov.u32 	%r102, %r23;
	mov.u32 	%r103, %r13;
$L__BB0_10:
	.pragma "nounroll";
	add.s32 	%r68, %r94, -3;
	mul.wide.u32 	%rd7, %r68, 4;
	add.s64 	%rd8, %rd2, %rd7;
	ld.global.f32 	%f18, [%rd8];
	mul.wide.u32 	%rd9, %r95, 4;
	add.s64 	%rd10, %rd1, %rd9;
	ld.global.f32 	%f19, [%rd10];
	fma.rn.f32 	%f20, %f18, %f19, %f70;
	add.s32 	%r69, %r94, -2;
	mul.wide.u32 	%rd11, %r69, 4;
	add.s64 	%rd12, %rd2, %rd11;
	ld.global.f32 	%f21, [%rd12];
	mul.wide.u32 	%rd13, %r102, 4;
	add.s64 	%rd14, %rd1, %rd13;
	ld.global.f32 	%f22, [%rd14];
	fma.rn.f32 	%f23, %f21, %f22, %f20;
	add.s32 	%r70, %r94, -1;
	mul.wide.u32 	%rd15, %r70, 4;
	add.s64 	%rd16, %rd2, %rd15;
	ld.global.f32 	%f24, [%rd16];
	mul.wide.u32 	%rd17, %r101, 4;
	add.s64 	%rd18, %rd1, %rd17;
	ld.global.f32 	%f25, [%rd18];
	fma.rn.f32 	%f26, %f24, %f25, %f23;
	add.s32 	%r71, %r94, 4;
	mul.wide.u32 	%rd19, %r94, 4;
	add.s64 	%rd20, %rd2, %rd19;
	ld.global.f32 	%f27, [%rd20];
	mul.wide.u32 	%rd21, %r100, 4;
	add.s64 	%rd22, %rd1, %rd21;
	ld.global.f32 	%f28, [%rd22];
	fma.rn.f32 	%f29, %f27, %f28, %f26;
	add.s32 	%r72, %r94, 1;
	mul.wide.u32 	%rd23, %r72, 4;
	add.s64 	%rd24, %rd2, %rd23;
	ld.global.f32 	%f30, [%rd24];
	mul.wide.u32 	%rd25, %r99, 4;
	add.s64 	%rd26, %rd1, %rd25;
	ld.global.f32 	%f31, [%rd26];
	fma.rn.f32 	%f32, %f30, %f31, %f29;
	add.s32 	%r73, %r94, 2;
	mul.wide.u32 	%rd27, %r73, 4;
	add.s64 	%rd28, %rd2, %rd27;
	ld.global.f32 	%f33, [%rd28];
	mul.wide.u32 	%rd29, %r98, 4;
	add.s64 	%rd30, %rd1, %rd29;
	ld.global.f32 	%f34, [%rd30];
	fma.rn.f32 	%f35, %f33, %f34, %f32;
	add.s32 	%r74, %r94, 3;
	mul.wide.u32 	%rd31, %r74, 4;
	add.s64 	%rd32, %rd2, %rd31;
	ld.global.f32 	%f36, [%rd32];
	mul.wide.u32 	%rd33, %r97, 4;
	add.s64 	%rd34, %rd1, %rd33;
	ld.global.f32 	%f37, [%rd34];
	fma.rn.f32 	%f38, %f36, %f37, %f35;
	mul.wide.u32 	%rd35, %r71, 4;
	add.s64 	%rd36, %rd2, %rd35;
	ld.global.f32 	%f39, [%rd36];
	mul.wide.u32 	%rd37, %r96, 4;
	add.s64 	%rd38, %rd1, %rd37;
	ld.global.f32 	%f40, [%rd38];
	fma.rn.f32 	%f70, %f39, %f40, %f38;
	add.s32 	%r103, %r103, 8;
	add.s32 	%r102, %r102, %r14;
	add.s32 	%r101, %r101, %r14;
	add.s32 	%r100, %r100, %r14;
	add.s32 	%r99, %r99, %r14;
	add.s32 	%r98, %r98, %r14;
	add.s32 	%r97, %r97, %r14;
	add.s32 	%r96, %r96, %r14;
	add.s32 	%r95, %r95, %r14;
	add.s32 	%r94, %r94, 8;
	setp.ne.s32 	%p5, %r103, 0;
	mov.u32 	%r105, %r11;
	@%p5 bra 	$L__BB0_10;
$L__BB0_11:
	setp.eq.s32 	%p6, %r8, 0;
	@%p6 bra 	$L__BB0_19;
	setp.lt.u32 	%p7, %r9, 3;
	@%p7 bra 	$L__BB0_14;
	add.s32 	%r75, %r105, %r29;
	mul.wide.u32 	%rd39, %r75, 4;
	add.s64 	%rd40, %rd2, %rd39;
	ld.global.f32 	%f42, [%rd40];
	mad.lo.s32 	%r76, %r105, %r60, %r91;
	mul.wide.u32 	%rd41, %r76, 4;
	add.s64 	%rd42, %rd1, %rd41;
	ld.global.f32 	%f43, [%rd42];
	fma.rn.f32 	%f44, %f42, %f43, %f70;
	add.s32 	%r77, %r75, 1;
	mul.wide.u32 	%rd43, %r77, 4;
	add.s64 	%rd44, %rd2, %rd43;
	ld.global.f32 	%f45, [%rd44];
	add.s32 	%r78, %r76, %r60;
	mul.wide.u32 	%rd45, %r78, 4;
	add.s64 	%rd46, %rd1, %rd45;
	ld.global.f32 	%f46, [%rd46];
	fma.rn.f32 	%f47, %f45, %f46, %f44;
	add.s32 	%r79, %r75, 2;
	mul.wide.u32 	%rd47, %r79, 4;
	add.s64 	%rd48, %rd2, %rd47;
	ld.global.f32 	%f48, [%rd48];
	add.s32 	%r80, %r78, %r60;
	mul.wide.u32 	%rd49, %r80, 4;
	add.s64 	%rd50, %rd1, %rd49;
	ld.global.f32 	%f49, [%rd50];
	fma.rn.f32 	%f50, %f48, %f49, %f47;
	add.s32 	%r81, %r75, 3;
	mul.wide.u32 	%rd51, %r81, 4;
	add.s64 	%rd52, %rd2, %rd51;
	ld.global.f32 	%f51, [%rd52];
	add.s32 	%r82, %r80, %r60;
	mul.wide.u32 	%rd53, %r82, 4;
	add.s64 	%rd54, %rd1, %rd53;
	ld.global.f32 	%f52, [%rd54];
	fma.rn.f32 	%f70, %f51, %f52, %f50;
	add.s32 	%r105, %r105, 4;
$L__BB0_14:
	setp.eq.s32 	%p8, %r10, 0;
	@%p8 bra 	$L__BB0_19;
	setp.eq.s32 	%p9, %r10, 1;
	@%p9 bra 	$L__BB0_17;
	add.s32 	%r83, %r105, %r29;
	mul.wide.u32 	%rd55, %r83, 4;
	add.s64 	%rd56, %rd2, %rd55;
	ld.global.f32 	%f54, [%rd56];
	mad.lo.s32 	%r84, %r105, %r60, %r91;
	mul.wide.u32 	%rd57, %r84, 4;
	add.s64 	%rd58, %rd1, %rd57;
	ld.global.f32 	%f55, [%rd58];
	fma.rn.f32 	%f56, %f54, %f55, %f70;
	add.s32 	%r85, %r83, 1;
	mul.wide.u32 	%rd59, %r85, 4;
	add.s64 	%rd60, %rd2, %rd59;
	ld.global.f32 	%f57, [%rd60];
	add.s32 	%r86, %r84, %r60;
	mul.wide.u32 	%rd61, %r86, 4;
	add.s64 	%rd62, %rd1, %rd61;
	ld.global.f32 	%f58, [%rd62];
	fma.rn.f32 	%f70, %f57, %f58, %f56;
	add.s32 	%r105, %r105, 2;
$L__BB0_17:
	setp.eq.s32 	%p10, %r12, 0;
	@%p10 bra 	$L__BB0_19;
	add.s32 	%r87, %r105, %r29;
	mul.wide.u32 	%rd63, %r87, 4;
	add.s64 	%rd64, %rd2, %rd63;
	ld.global.f32 	%f59, [%rd64];
	mad.lo.s32 	%r88, %r105, %r60, %r91;
	mul.wide.u32 	%rd65, %r88, 4;
	add.s64 	%rd66, %rd1, %rd65;
	ld.global.f32 	%f60, [%rd66];
	fma.rn.f32 	%f70, %f59, %f60, %f70;
$L__BB0_19:
	add.s32 	%r89, %r29, %r91;
	mul.wide.s32 	%rd67, %r89, 4;
	add.s64 	%rd68, %rd3, %rd67;
	st.global.f32 	[%rd68], %f70;
	add.s32 	%r93, %r93, %r21;
	setp.lt.s32 	%p11, %r93, %r60;
	@%p11 bra 	$L__BB0_8;
$L__BB0_20:
	add.s32 	%r91, %r91, %r5;
	setp.lt.s32 	%p12, %r91, %r60;
	@%p12 bra 	$L__BB0_6;
$L__BB0_21:
	ret;

}


// ===== COMPILED SASS (sm_100) =====

	.target	sm_100

	.elftype	@"ET_EXEC"


//--------------------- .note.nv.tkinfo           --------------------------
	.section	.note.nv.tkinfo,"",@"SHT_NOTE"
	.sectionflags	@"SHF_NOTE_NV_TKINFO"
	.tkinfo
        /*0018*/ 	.word	0x00000002
        /*0030*/ 	.string	""
        /*0030*/ 	.string	"ptxas"
        /*0030*/ 	.string	"Cuda compilation tools, release 13.0, V13.0.88"
        /*0030*/ 	.string	"Build cuda_13.0.r13.0/compiler.36424714_0"
        /*0030*/ 	.string	"-arch sm_100 -m 64 "



//--------------------- .note.nv.cuinfo           --------------------------
	.section	.note.nv.cuinfo,"",@"SHT_NOTE"
	.sectionflags	@"SHF_NOTE_NV_CUINFO"
        /*0018*/ 	.short	0x0002
        /*001a*/ 	.short	0x0064
        /*001c*/ 	.short	0x0082
	.zero		2


//--------------------- .nv.info                  --------------------------
	.section	.nv.info,"",@"SHT_CUDA_INFO"
	.align	4


	//----- nvinfo : EIATTR_REGCOUNT
	.align		4
        /*0000*/ 	.byte	0x04, 0x2f
        /*0002*/ 	.short	(.L_1 - .L_0)
	.align		4
.L_0:
        /*0004*/ 	.word	index@(_Z10multMatrizPfS_S_i)
        /*0008*/ 	.word	0x00000028


	//----- nvinfo : EIATTR_FRAME_SIZE
	.align		4
.L_1:
        /*000c*/ 	.byte	0x04, 0x11
        /*000e*/ 	.short	(.L_3 - .L_2)
	.align		4
.L_2:
        /*0010*/ 	.word	index@(_Z10multMatrizPfS_S_i)
        /*0014*/ 	.word	0x00000000


	//----- nvinfo : EIATTR_MIN_STACK_SIZE
	.align		4
.L_3:
        /*0018*/ 	.byte	0x04, 0x12
        /*001a*/ 	.short	(.L_5 - .L_4)
	.align		4
.L_4:
        /*001c*/ 	.word	index@(_Z10multMatrizPfS_S_i)
        /*0020*/ 	.word	0x00000000
.L_5:


//--------------------- .nv.compat                --------------------------
	.section	.nv.compat,"",@"SHT_CUDA_COMPAT_INFO"
	.align	4
        /*0000*/ 	.byte	0x02, 0x09, 0x00, 0x00, 0x02, 0x02, 0x01, 0x00, 0x02, 0x05, 0x05, 0x00, 0x03, 0x07, 0x01, 0x01
        /*0010*/ 	.byte	0x02, 0x03, 0x00, 0x00, 0x02, 0x06, 0x01, 0x00, 0x04, 0x0b, 0x08, 0x00, 0x09, 0x00, 0x00, 0x00
        /*0020*/ 	.byte	0x00, 0x00, 0x00, 0x00


//--------------------- .nv.info._Z10multMatrizPfS_S_i --------------------------
	.section	.nv.info._Z10multMatrizPfS_S_i,"",@"SHT_CUDA_INFO"
	.sectionflags	@""
	.align	4


	//----- nvinfo : EIATTR_CUDA_API_VERSION
	.align		4
        /*0000*/ 	.byte	0x04, 0x37
        /*0002*/ 	.short	(.L_7 - .L_6)
.L_6:
        /*0004*/ 	.word	0x00000082


	//----- nvinfo : EIATTR_KPARAM_INFO
	.align		4
.L_7:
        /*0008*/ 	.byte	0x04, 0x17
        /*000a*/ 	.short	(.L_9 - .L_8)
.L_8:
        /*000c*/ 	.word	0x00000000
        /*0010*/ 	.short	0x0003
        /*0012*/ 	.short	0x0018
        /*0014*/ 	.byte	0x00, 0xf0, 0x11, 0x00


	//----- nvinfo : EIATTR_KPARAM_INFO
	.align		4
.L_9:
        /*0018*/ 	.byte	0x04, 0x17
        /*001a*/ 	.short	(.L_11 - .L_10)
.L_10:
        /*001c*/ 	.word	0x00000000
        /*0020*/ 	.short	0x0002
        /*0022*/ 	.short	0x0010
        /*0024*/ 	.byte	0x00, 0xf5, 0x21, 0x00


	//----- nvinfo : EIATTR_KPARAM_INFO
	.align		4
.L_11:
        /*0028*/ 	.byte	0x04, 0x17
        /*002a*/ 	.short	(.L_13 - .L_12)
.L_12:
        /*002c*/ 	.word	0x00000000
        /*0030*/ 	.short	0x0001
        /*0032*/ 	.short	0x0008
        /*0034*/ 	.byte	0x00, 0xf5, 0x21, 0x00


	//----- nvinfo : EIATTR_KPARAM_INFO
	.align		4
.L_13:
        /*0038*/ 	.byte	0x04, 0x17
        /*003a*/ 	.short	(.L_15 - .L_14)
.L_14:
        /*003c*/ 	.word	0x00000000
        /*0040*/ 	.short	0x0000
        /*0042*/ 	.short	0x0000
        /*0044*/ 	.byte	0x00, 0xf5, 0x21, 0x00


	//----- nvinfo : EIATTR_SPARSE_MMA_MASK
	.align		4
.L_15:
        /*0048*/ 	.byte	0x03, 0x50
        /*004a*/ 	.short	0x0000


	//----- nvinfo : EIATTR_MAXREG_COUNT
	.align		4
        /*004c*/ 	.byte	0x03, 0x1b
        /*004e*/ 	.short	0x00ff


	//----- nvinfo : EIATTR_MERCURY_ISA_VERSION
	.align		4
        /*0050*/ 	.byte	0x03, 0x5f
        /*0052*/ 	.short	0x0101


	//----- nvinfo : EIATTR_VRC_CTA_INIT_COUNT
	.align		4
        /*0054*/ 	.byte	0x02, 0x4a
	.zero		1
	.zero		1


	//----- nvinfo : EIATTR_EXIT_INSTR_OFFSETS
	.align		4
        /*0058*/ 	.byte	0x04, 0x1c
        /*005a*/ 	.short	(.L_17 - .L_16)


	//   ....[0]....
.L_16:
        /*005c*/ 	.word	0x000000d0


	//   ....[1]....
        /*0060*/ 	.word	0x000001a0


	//   ....[2]....
        /*0064*/ 	.word	0x00000ce0


	//----- nvinfo : EIATTR_CRS_STACK_SIZE
	.align		4
.L_17:
        /*0068*/ 	.byte	0x04, 0x1e
        /*006a*/ 	.short	(.L_19 - .L_18)
.L_18:
        /*006c*/ 	.word	0x00000000


	//----- nvinfo : EIATTR_CBANK_PARAM_SIZE
	.align		4
.L_19:
        /*0070*/ 	.byte	0x03, 0x19
        /*0072*/ 	.short	0x001c


	//----- nvinfo : EIATTR_PARAM_CBANK
	.align		4
        /*0074*/ 	.byte	0x04, 0x0a
        /*0076*/ 	.short	(.L_21 - .L_20)
	.align		4
.L_20:
        /*0078*/ 	.word	index@(.nv.constant0._Z10multMatrizPfS_S_i)
        /*007c*/ 	.short	0x0380
        /*007e*/ 	.short	0x001c


	//----- nvinfo : EIATTR_SW_WAR
	.align		4
.L_21:
        /*0080*/ 	.byte	0x04, 0x36
        /*0082*/ 	.short	(.L_23 - .L_22)
.L_22:
        /*0084*/ 	.word	0x00000008
.L_23:


//--------------------- .nv.callgraph             --------------------------
	.section	.nv.callgraph,"",@"SHT_CUDA_CALLGRAPH"
	.align	4
	.sectionentsize	8
	.align		4
        /*0000*/ 	.word	0x00000000
	.align		4
        /*0004*/ 	.word	0xffffffff
	.align		4
        /*0008*/ 	.word	0x00000000
	.align		4
        /*000c*/ 	.word	0xfffffffe
	.align		4
        /*0010*/ 	.word	0x00000000
	.align		4
        /*0014*/ 	.word	0xfffffffd
	.align		4
        /*0018*/ 	.word	0x00000000
	.align		4
        /*001c*/ 	.word	0xfffffffc


//--------------------- .text._Z10multMatrizPfS_S_i --------------------------
	.section	.text._Z10multMatrizPfS_S_i,"ax",@progbits
	.align	128
        .global         _Z10multMatrizPfS_S_i
        .type           _Z10multMatrizPfS_S_i,@function
        .size           _Z10multMatrizPfS_S_i,(.L_x_11 - _Z10multMatrizPfS_S_i)
        .other          _Z10multMatrizPfS_S_i,@"STO_CUDA_ENTRY STV_DEFAULT"
_Z10multMatrizPfS_S_i:
.text._Z10multMatrizPfS_S_i:
[----:B------:R-:W-:Y:S01]  /*0000*/  LDC R1, c[0x0][0x37c] ;  /* 0x0000df00ff017b82 */ /* 0x000fe20000000800 */
[----:B------:R-:W0:Y:S01]  /*0010*/  S2R R2, SR_TID.X ;  /* 0x0000000000027919 */ /* 0x000e220000002100 */
[----:B------:R-:W1:Y:S06]  /*0020*/  LDCU UR4, c[0x0][0x360] ;  /* 0x00006c00ff0477ac */ /* 0x000e6c0008000800 */
[----:B------:R-:W0:Y:S01]  /*0030*/  S2UR UR5, SR_CTAID.X ;  /* 0x00000000000579c3 */ /* 0x000e220000002500 */
[----:B------:R-:W2:Y:S01]  /*0040*/  S2R R0, SR_TID.Y ;  /* 0x0000000000007919 */ /* 0x000ea20000002200 */
[----:B------:R-:W3:Y:S06]  /*0050*/  LDCU UR8, c[0x0][0x398] ;  /* 0x00007300ff0877ac */ /* 0x000eec0008000800 */
[----:B------:R-:W0:Y:S01]  /*0060*/  LDC R3, c[0x0][0x360] ;  /* 0x0000d800ff037b82 */ /* 0x000e220000000800 */
[----:B------:R-:W4:Y:S07]  /*0070*/  LDCU UR6, c[0x0][0x364] ;  /* 0x00006c80ff0677ac */ /* 0x000f2e0008000800 */
[----:B------:R-:W2:Y:S08]  /*0080*/  S2UR UR7, SR_CTAID.Y ;  /* 0x00000000000779c3 */ /* 0x000eb00000002600 */
[----:B------:R-:W2:Y:S01]  /*0090*/  LDC R5, c[0x0][0x364] ;  /* 0x0000d900ff057b82 */ /* 0x000ea20000000800 */
[----:B0-----:R-:W-:-:S05]  /*00a0*/  IMAD R2, R3, UR5, R2 ;  /* 0x0000000503027c24 */ /* 0x001fca000f8e0202 */
[----:B---3--:R-:W-:Y:S01]  /*00b0*/  ISETP.GE.AND P0, PT, R2, UR8, PT ;  /* 0x0000000802007c0c */ /* 0x008fe2000bf06270 */
[----:B--2---:R-:W-:-:S12]  /*00c0*/  IMAD R0, R5, UR7, R0 ;  /* 0x0000000705007c24 */ /* 0x004fd8000f8e0200 */
[----:B-1--4-:R-:W-:Y:S05]  /*00d0*/  @P0 EXIT ;  /* 0x000000000000094d */ /* 0x012fea0003800000 */
[----:B------:R-:W0:Y:S01]  /*00e0*/  LDCU UR5, c[0x0][0x370] ;  /* 0x00006e00ff0577ac */ /* 0x000e220008000800 */
[----:B------:R-:W-:Y:S01]  /*00f0*/  UISETP.NE.AND UP0, UPT, UR8, URZ, UPT ;  /* 0x000000ff0800728c */ /* 0x000fe2000bf05270 */
[----:B------:R-:W1:Y:S01]  /*0100*/  LDCU.64 UR12, c[0x0][0x358] ;  /* 0x00006b00ff0c77ac */ /* 0x000e620008000a00 */
[----:B0-----:R-:W-:-:S07]  /*0110*/  UIMAD UR4, UR4, UR5, URZ ;  /* 0x00000005040472a4 */ /* 0x001fce000f8e02ff */
[----:B------:R-:W-:Y:S05]  /*0120*/  BRA.U UP0, `(.L_x_0) ;  /* 0x0000000100207547 */ /* 0x000fea000b800000 */
[----:B------:R-:W-:-:S13]  /*0130*/  ISETP.GE.AND P0, PT, R0, UR8, PT ;  /* 0x0000000800007c0c */ /* 0x000fda000bf06270 */
[----:B------:R-:W0:Y:S02]  /*0140*/  @!P0 LDC.64 R6, c[0x0][0x390] ;  /* 0x0000e400ff068b82 */ /* 0x000e240000000a00 */
.L_x_1:
[C---:B0-----:R-:W-:Y:S01]  /*0150*/  @!P0 IMAD.WIDE R4, R2.reuse, 0x4, R6 ;  /* 0x0000000402048825 */ /* 0x041fe200078e0206 */
[----:B------:R-:W-:-:S04]  /*0160*/  IADD3 R2, PT, PT, R2, UR4, RZ ;  /* 0x0000000402027c10 */ /* 0x000fc8000fffe0ff */
[----:B-1----:R2:W-:Y:S01]  /*0170*/  @!P0 STG.E desc[UR12][R4.64], RZ ;  /* 0x000000ff04008986 */ /* 0x0025e2000c10190c */
[----:B------:R-:W-:-:S13]  /*0180*/  ISETP.GE.AND P1, PT, R2, RZ, PT ;  /* 0x000000ff0200720c */ /* 0x000fda0003f26270 */
[----:B--2---:R-:W-:Y:S05]  /*0190*/  @!P1 BRA `(.L_x_1) ;  /* 0xfffffffc00ec9947 */ /* 0x004fea000383ffff */
[----:B------:R-:W-:Y:S05]  /*01a0*/  EXIT ;  /* 0x000000000000794d */ /* 0x000fea0003800000 */
.L_x_0:
[----:B------:R-:W0:Y:S01]  /*01b0*/  LDCU UR7, c[0x0][0x374] ;  /* 0x00006e80ff0777ac */ /* 0x000e220008000800 */
[----:B------:R-:W-:Y:S01]  /*01c0*/  HFMA2 R31, -RZ, RZ, 0, 0 ;  /* 0x00000000ff1f7431 */ /* 0x000fe200000001ff */
[----:B------:R-:W-:Y:S02]  /*01d0*/  ULOP3.LUT UR9, UR8, 0x7, URZ, 0xc0, !UPT ;  /* 0x0000000708097892 */ /* 0x000fe4000f8ec0ff */
[----:B------:R-:W-:Y:S02]  /*01e0*/  ULOP3.LUT UR10, UR8, 0x3, URZ, 0xc0, !UPT ;  /* 0x00000003080a7892 */ /* 0x000fe4000f8ec0ff */
[----:B------:R-:W-:Y:S02]  /*01f0*/  ULOP3.LUT UR5, UR8, 0xfffffff8, URZ, 0xc0, !UPT ;  /* 0xfffffff808057892 */ /* 0x000fe4000f8ec0ff */
[----:B------:R-:W-:-:S04]  /*0200*/  UIADD3 UR8, UPT, UPT, UR9, -0x1, URZ ;  /* 0xffffffff09087890 */ /* 0x000fc8000fffe0ff */
[----:B------:R-:W-:Y:S02]  /*0210*/  UISETP.GE.U32.AND UP0, UPT, UR8, 0x3, UPT ;  /* 0x000000030800788c */ /* 0x000fe4000bf06070 */
[----:B0-----:R-:W-:Y:S02]  /*0220*/  UIMAD UR6, UR6, UR7, URZ ;  /* 0x00000007060672a4 */ /* 0x001fe4000f8e02ff */
[----:B------:R-:W-:-:S12]  /*0230*/  UIADD3 UR7, UPT, UPT, -UR5, URZ, URZ ;  /* 0x000000ff05077290 */ /* 0x000fd8000fffe1ff */
.L_x_9:
[----:B0-----:R-:W0:Y:S01]  /*0240*/  LDCU UR8, c[0x0][0x398] ;  /* 0x00007300ff0877ac */ /* 0x001e220008000800 */
[----:B------:R-:W-:Y:S01]  /*0250*/  BSSY.RECONVERGENT B0, `(.L_x_2) ;  /* 0x00000a5000007945 */ /* 0x000fe20003800200 */
[----:B0-----:R-:W-:-:S04]  /*0260*/  MOV R5, UR8 ;  /* 0x0000000800057c02 */ /* 0x001fc80008000f00 */
[----:B------:R-:W-:-:S13]  /*0270*/  ISETP.GE.AND P0, PT, R0, R5, PT ;  /* 0x000000050000720c */ /* 0x000fda0003f06270 */
[----:B------:R-:W-:Y:S05]  /*0280*/  @P0 BRA `(.L_x_3) ;  /* 0x0000000800840947 */ /* 0x000fea0003800000 */
[----:B------:R-:W-:Y:S01]  /*0290*/  IADD3 R4, PT, PT, R2, R5, RZ ;  /* 0x0000000502047210 */ /* 0x000fe20007ffe0ff */
[C-C-:B------:R-:W-:Y:S01]  /*02a0*/  IMAD R7, R5.reuse, 0x3, R2.reuse ;  /* 0x0000000305077824 */ /* 0x140fe200078e0202 */
[CC--:B------:R-:W-:Y:S01]  /*02b0*/  LEA R6, R5.reuse, R2.reuse, 0x1 ;  /* 0x0000000205067211 */ /* 0x0c0fe200078e08ff */
[C-C-:B------:R-:W-:Y:S01]  /*02c0*/  IMAD R9, R5.reuse, 0x5, R2.reuse ;  /* 0x0000000505097824 */ /* 0x140fe200078e0202 */
[C---:B------:R-:W-:Y:S01]  /*02d0*/  LEA R8, R5.reuse, R2, 0x2 ;  /* 0x0000000205087211 */ /* 0x040fe200078e10ff */
[C-C-:B------:R-:W-:Y:S01]  /*02e0*/  IMAD R10, R5.reuse, 0x6, R2.reuse ;  /* 0x00000006050a7824 */ /* 0x140fe200078e0202 */
[----:B------:R-:W-:Y:S01]  /*02f0*/  MOV R12, R0 ;  /* 0x00000000000c7202 */ /* 0x000fe20000000f00 */
[----:B------:R-:W-:-:S07]  /*0300*/  IMAD R11, R5, 0x7, R2 ;  /* 0x00000007050b7824 */ /* 0x000fce00078e0202 */
.L_x_8:
[----:B0-----:R-:W0:Y:S01]  /*0310*/  LDCU UR8, c[0x0][0x398] ;  /* 0x00007300ff0877ac */ /* 0x001e220008000800 */
[----:B------:R-:W-:Y:S01]  /*0320*/  MOV R14, R12 ;  /* 0x0000000c000e7202 */ /* 0x000fe20000000f00 */
[----:B------:R-:W-:Y:S01]  /*0330*/  HFMA2 R3, -RZ, RZ, 0, 0 ;  /* 0x00000000ff037431 */ /* 0x000fe200000001ff */
[----:B------:R-:W-:Y:S02]  /*0340*/  IADD3 R12, PT, PT, R12, UR6, RZ ;  /* 0x000000060c0c7c10 */ /* 0x000fe4000fffe0ff */
[----:B0-----:R-:W-:-:S04]  /*0350*/  MOV R5, UR8 ;  /* 0x0000000800057c02 */ /* 0x001fc80008000f00 */
[----:B------:R-:W-:Y:S02]  /*0360*/  ISETP.GE.U32.AND P1, PT, R5, 0x8, PT ;  /* 0x000000080500780c */ /* 0x000fe40003f26070 */
[----:B------:R-:W-:-:S11]  /*0370*/  ISETP.GE.AND P0, PT, R12, R5, PT ;  /* 0x000000050c00720c */ /* 0x000fd60003f06270 */
[----:B------:R-:W-:Y:S05]  /*0380*/  @!P1 BRA `(.L_x_4) ;  /* 0x0000000400209947 */ /* 0x000fea0003800000 */
[----:B------:R-:W-:Y:S01]  /*0390*/  IMAD R13, R14, R5, 0x3 ;  /* 0x000000030e0d7424 */ /* 0x000fe200078e0205 */
[----:B------:R-:W-:Y:S02]  /*03a0*/  MOV R24, R2 ;  /* 0x0000000200187202 */ /* 0x000fe40000000f00 */
[----:B------:R-:W-:Y:S02]  /*03b0*/  MOV R25, R11 ;  /* 0x0000000b00197202 */ /* 0x000fe40000000f00 */
[----:B------:R-:W-:Y:S02]  /*03c0*/  MOV R26, R10 ;  /* 0x0000000a001a7202 */ /* 0x000fe40000000f00 */
[----:B------:R-:W-:Y:S02]  /*03d0*/  MOV R27, R9 ;  /* 0x00000009001b7202 */ /* 0x000fe40000000f00 */
[----:B------:R-:W-:Y:S02]  /*03e0*/  MOV R28, R8 ;  /* 0x00000008001c7202 */ /* 0x000fe40000000f00 */
[----:B------:R-:W-:-:S02]  /*03f0*/  MOV R29, R7 ;  /* 0x00000007001d7202 */ /* 0x000fc40000000f00 */
[----:B------:R-:W-:Y:S02]  /*0400*/  MOV R30, R6 ;  /* 0x00000006001e7202 */ /* 0x000fe40000000f00 */
[----:B------:R-:W-:Y:S02]  /*0410*/  MOV R3, R4 ;  /* 0x0000000400037202 */ /* 0x000fe40000000f00 */
[----:B------:R-:W-:-:S07]  /*0420*/  MOV R15, UR7 ;  /* 0x00000007000f7c02 */ /* 0x000fce0008000f00 */
.L_x_5:
[----:B------:R-:W0:Y:S01]  /*0430*/  LDC.64 R20, c[0x0][0x380] ;  /* 0x0000e000ff147b82 */ /* 0x000e220000000a00 */
[----:B------:R-:W-:-:S07]  /*0440*/  IADD3 R19, PT, PT, R13, -0x3, RZ ;  /* 0xfffffffd0d137810 */ /* 0x000fce0007ffe0ff */
[----:B------:R-:W2:Y:S01]  /*0450*/  LDC.64 R16, c[0x0][0x388] ;  /* 0x0000e200ff107b82 */ /* 0x000ea20000000a00 */
[----:B0-----:R-:W-:-:S06]  /*0460*/  IMAD.WIDE.U32 R18, R19, 0x4, R20 ;  /* 0x0000000413127825 */ /* 0x001fcc00078e0014 */
[----:B-1----:R-:W3:Y:S01]  /*0470*/  LDG.E R18, desc[UR12][R18.64] ;  /* 0x0000000c12127981 */ /* 0x002ee2000c1e1900 */
[----:B--2---:R-:W-:-:S06]  /*0480*/  IMAD.WIDE.U32 R36, R24, 0x4, R16 ;  /* 0x0000000418247825 */ /* 0x004fcc00078e0010 */
[----:B------:R-:W3:Y:S01]  /*0490*/  LDG.E R36, desc[UR12][R36.64] ;  /* 0x0000000c24247981 */ /* 0x000ee2000c1e1900 */
[C---:B------:R-:W-:Y:S02]  /*04a0*/  IADD3 R33, PT, PT, R13.reuse, -0x1, RZ ;  /* 0xffffffff0d217810 */ /* 0x040fe40007ffe0ff */
[----:B------:R-:W-:-:S03]  /*04b0*/  IADD3 R35, PT, PT, R13, -0x2, RZ ;  /* 0xfffffffe0d237810 */ /* 0x000fc60007ffe0ff */
[----:B------:R-:W-:-:S04]  /*04c0*/  IMAD.WIDE.U32 R32, R33, 0x4, R20 ;  /* 0x0000000421207825 */ /* 0x000fc800078e0014 */
[----:B------:R-:W-:Y:S02]  /*04d0*/  IMAD.WIDE.U32 R34, R35, 0x4, R20 ;  /* 0x0000000423227825 */ /* 0x000fe400078e0014 */
[----:B------:R-:W2:Y:S02]  /*04e0*/  LDG.E R32, desc[UR12][R32.64] ;  /* 0x0000000c20207981 */ /* 0x000ea4000c1e1900 */
[----:B------:R-:W-:Y:S02]  /*04f0*/  IMAD.WIDE.U32 R22, R3, 0x4, R16 ;  /* 0x0000000403167825 */ /* 0x000fe400078e0010 */
[----:B------:R-:W4:Y:S04]  /*0500*/  LDG.E R34, desc[UR12][R34.64] ;  /* 0x0000000c22227981 */ /* 0x000f28000c1e1900 */
[----:B------:R-:W4:Y:S01]  /*0510*/  LDG.E R22, desc[UR12][R22.64] ;  /* 0x0000000c16167981 */ /* 0x000f22000c1e1900 */
[----:B---3--:R-:W-:Y:S01]  /*0520*/  FFMA R31, R18, R36, R31 ;  /* 0x00000024121f7223 */ /* 0x008fe2000000001f */
[----:B------:R-:W-:-:S05]  /*0530*/  IMAD.WIDE.U32 R18, R13, 0x4, R20 ;  /* 0x000000040d127825 */ /* 0x000fca00078e0014 */
[----:B------:R0:W3:Y:S01]  /*0540*/  LDG.E R33, desc[UR12][R18.64] ;  /* 0x0000000c12217981 */ /* 0x0000e2000c1e1900 */
[----:B------:R-:W-:-:S06]  /*0550*/  IMAD.WIDE.U32 R36, R29, 0x4, R16 ;  /* 0x000000041d247825 */ /* 0x000fcc00078e0010 */
[----:B------:R1:W3:Y:S01]  /*0560*/  LDG.E R36, desc[UR12][R36.64] ;  /* 0x0000000c24247981 */ /* 0x0002e2000c1e1900 */
[----:B0-----:R-:W-:-:S06]  /*0570*/  IMAD.WIDE.U32 R18, R30, 0x4, R16 ;  /* 0x000000041e127825 */ /* 0x001fcc00078e0010 */
[----:B------:R-:W2:Y:S01]  /*0580*/  LDG.E R18, desc[UR12][R18.64] ;  /* 0x0000000c12127981 */ /* 0x000ea2000c1e1900 */
[----:B----4-:R-:W-:Y:S01]  /*0590*/  FFMA R31, R34, R22, R31 ;  /* 0x00000016221f7223 */ /* 0x010fe2000000001f */
[C---:B-1----:R-:W-:Y:S02]  /*05a0*/  IADD3 R37, PT, PT, R13.reuse, 0x3, RZ ;  /* 0x000000030d257810 */ /* 0x042fe40007ffe0ff */
[C---:B------:R-:W-:Y:S02]  /*05b0*/  IADD3 R35, PT, PT, R13.reuse, 0x1, RZ ;  /* 0x000000010d237810 */ /* 0x040fe40007ffe0ff */
[----:B------:R-:W-:-:S03]  /*05c0*/  IADD3 R23, PT, PT, R13, 0x2, RZ ;  /* 0x000000020d177810 */ /* 0x000fc60007ffe0ff */
[----:B------:R-:W-:-:S04]  /*05d0*/  IMAD.WIDE.U32 R34, R35, 0x4, R20 ;  /* 0x0000000423227825 */ /* 0x000fc800078e0014 */
[----:B------:R-:W-:Y:S02]  /*05e0*/  IMAD.WIDE.U32 R22, R23, 0x4, R20 ;  /* 0x0000000417167825 */ /* 0x000fe400078e0014 */
[----:B------:R-:W4:Y:S02]  /*05f0*/  LDG.E R34, desc[UR12][R34.64] ;  /* 0x0000000c22227981 */ /* 0x000f24000c1e1900 */
[----:B--2---:R-:W-:Y:S01]  /*0600*/  FFMA R32, R32, R18, R31 ;  /* 0x0000001220207223 */ /* 0x004fe2000000001f */
[----:B------:R-:W-:Y:S01]  /*0610*/  IMAD.WIDE.U32 R18, R37, 0x4, R20 ;  /* 0x0000000425127825 */ /* 0x000fe200078e0014 */
[----:B------:R-:W-:-:S03]  /*0620*/  IADD3 R37, PT, PT, R13, 0x4, RZ ;  /* 0x000000040d257810 */ /* 0x000fc60007ffe0ff */
[----:B---3--:R-:W-:Y:S02]  /*0630*/  FFMA R31, R33, R36, R32 ;  /* 0x00000024211f7223 */ /* 0x008fe40000000020 */
[----:B------:R0:W2:Y:S01]  /*0640*/  LDG.E R32, desc[UR12][R18.64] ;  /* 0x0000000c12207981 */ /* 0x0000a2000c1e1900 */
[----:B------:R-:W-:-:S03]  /*0650*/  IMAD.WIDE.U32 R20, R37, 0x4, R20 ;  /* 0x0000000425147825 */ /* 0x000fc600078e0014 */
[----:B------:R1:W3:Y:S01]  /*0660*/  LDG.E R33, desc[UR12][R22.64] ;  /* 0x0000000c16217981 */ /* 0x0002e2000c1e1900 */
[----:B------:R-:W-:-:S03]  /*0670*/  IMAD.WIDE.U32 R36, R27, 0x4, R16 ;  /* 0x000000041b247825 */ /* 0x000fc600078e0010 */
[----:B------:R-:W5:Y:S01]  /*0680*/  LDG.E R21, desc[UR12][R20.64] ;  /* 0x0000000c14157981 */ /* 0x000f62000c1e1900 */
[----:B0-----:R-:W-:-:S03]  /*0690*/  IMAD.WIDE.U32 R18, R28, 0x4, R16 ;  /* 0x000000041c127825 */ /* 0x001fc600078e0010 */
[----:B------:R-:W3:Y:S01]  /*06a0*/  LDG.E R36, desc[UR12][R36.64] ;  /* 0x0000000c24247981 */ /* 0x000ee2000c1e1900 */
[----:B-1----:R-:W-:-:S03]  /*06b0*/  IMAD.WIDE.U32 R22, R26, 0x4, R16 ;  /* 0x000000041a167825 */ /* 0x002fc600078e0010 */
[----:B------:R-:W4:Y:S01]  /*06c0*/  LDG.E R18, desc[UR12][R18.64] ;  /* 0x0000000c12127981 */ /* 0x000f22000c1e1900 */
[----:B------:R-:W-:-:S03]  /*06d0*/  IMAD.WIDE.U32 R16, R25, 0x4, R16 ;  /* 0x0000000419107825 */ /* 0x000fc600078e0010 */
[----:B------:R-:W2:Y:S04]  /*06e0*/  LDG.E R23, desc[UR12][R22.64] ;  /* 0x0000000c16177981 */ /* 0x000ea8000c1e1900 */
[----:B------:R-:W5:Y:S01]  /*06f0*/  LDG.E R16, desc[UR12][R16.64] ;  /* 0x0000000c10107981 */ /* 0x000f62000c1e1900 */
[----:B------:R-:W-:-:S04]  /*0700*/  IADD3 R15, PT, PT, R15, 0x8, RZ ;  /* 0x000000080f0f7810 */ /* 0x000fc80007ffe0ff */
[----:B------:R-:W-:Y:S02]  /*0710*/  ISETP.NE.AND P1, PT, R15, RZ, PT ;  /* 0x000000ff0f00720c */ /* 0x000fe40003f25270 */
[----:B------:R-:W-:Y:S02]  /*0720*/  IADD3 R13, PT, PT, R13, 0x8, RZ ;  /* 0x000000080d0d7810 */ /* 0x000fe40007ffe0ff */
[C---:B------:R-:W-:Y:S02]  /*0730*/  LEA R3, R5.reuse, R3, 0x3 ;  /* 0x0000000305037211 */ /* 0x040fe400078e18ff */
[C---:B------:R-:W-:Y:S02]  /*0740*/  LEA R30, R5.reuse, R30, 0x3 ;  /* 0x0000001e051e7211 */ /* 0x040fe400078e18ff */
[C---:B------:R-:W-:Y:S02]  /*0750*/  LEA R29, R5.reuse, R29, 0x3 ;  /* 0x0000001d051d7211 */ /* 0x040fe400078e18ff */
[----:B------:R-:W-:-:S02]  /*0760*/  LEA R28, R5, R28, 0x3 ;  /* 0x0000001c051c7211 */ /* 0x000fc400078e18ff */
[C---:B------:R-:W-:Y:S02]  /*0770*/  LEA R27, R5.reuse, R27, 0x3 ;  /* 0x0000001b051b7211 */ /* 0x040fe400078e18ff */
[C---:B------:R-:W-:Y:S02]  /*0780*/  LEA R26, R5.reuse, R26, 0x3 ;  /* 0x0000001a051a7211 */ /* 0x040fe400078e18ff */
[C---:B------:R-:W-:Y:S02]  /*0790*/  LEA R25, R5.reuse, R25, 0x3 ;  /* 0x0000001905197211 */ /* 0x040fe400078e18ff */
[----:B------:R-:W-:Y:S01]  /*07a0*/  LEA R24, R5, R24, 0x3 ;  /* 0x0000001805187211 */ /* 0x000fe200078e18ff */
[----:B----4-:R-:W-:-:S04]  /*07b0*/  FFMA R34, R34, R18, R31 ;  /* 0x0000001222227223 */ /* 0x010fc8000000001f */
[----:B---3--:R-:W-:-:S04]  /*07c0*/  FFMA R33, R33, R36, R34 ;  /* 0x0000002421217223 */ /* 0x008fc80000000022 */
[----:B--2---:R-:W-:-:S04]  /*07d0*/  FFMA R32, R32, R23, R33 ;  /* 0x0000001720207223 */ /* 0x004fc80000000021 */
[----:B-----5:R-:W-:Y:S01]  /*07e0*/  FFMA R31, R21, R16, R32 ;  /* 0x00000010151f7223 */ /* 0x020fe20000000020 */
[----:B------:R-:W-:Y:S06]  /*07f0*/  @P1 BRA `(.L_x_5) ;  /* 0xfffffffc000c1947 */ /* 0x000fec000383ffff */
[----:B------:R-:W-:-:S07]  /*0800*/  MOV R3, UR5 ;  /* 0x0000000500037c02 */ /* 0x000fce0008000f00 */
.L_x_4:
[----:B------:R-:W-:-:S09]  /*0810*/  UISETP.NE.AND UP1, UPT, UR9, URZ, UPT ;  /* 0x000000ff0900728c */ /* 0x000fd2000bf25270 */
[----:B------:R-:W-:Y:S05]  /*0820*/  BRA.U !UP1, `(.L_x_6) ;  /* 0x0000000509087547 */ /* 0x000fea000b800000 */
[----:B------:R-:W-:Y:S01]  /*0830*/  UISETP.NE.AND UP1, UPT, UR10, URZ, UPT ;  /* 0x000000ff0a00728c */ /* 0x000fe2000bf25270 */
[----:B------:R-:W-:Y:S10]  /*0840*/  BRA.U !UP0, `(.L_x_7) ;  /* 0x00000001087c7547 */ /* 0x000ff4000b800000 */
[----:B------:R-:W0:Y:S01]  /*0850*/  LDC.64 R18, c[0x0][0x388] ;  /* 0x0000e200ff127b82 */ /* 0x000e220000000a00 */
[-C--:B------:R-:W-:Y:S02]  /*0860*/  IMAD R13, R14, R5.reuse, R3 ;  /* 0x000000050e0d7224 */ /* 0x080fe400078e0203 */
[----:B------:R-:W-:-:S03]  /*0870*/  IMAD R15, R3, R5, R2 ;  /* 0x00000005030f7224 */ /* 0x000fc600078e0202 */
[C---:B------:R-:W-:Y:S02]  /*0880*/  IADD3 R17, PT, PT, R13.reuse, 0x1, RZ ;  /* 0x000000010d117810 */ /* 0x040fe40007ffe0ff */
[----:B------:R-:W2:Y:S01]  /*0890*/  LDC.64 R20, c[0x0][0x380] ;  /* 0x0000e000ff147b82 */ /* 0x000ea20000000a00 */
[----:B------:R-:W-:Y:S01]  /*08a0*/  IADD3 R25, PT, PT, R13, 0x2, RZ ;  /* 0x000000020d197810 */ /* 0x000fe20007ffe0ff */
[C---:B0-----:R-:W-:Y:S01]  /*08b0*/  IMAD.WIDE.U32 R28, R15.reuse, 0x4, R18 ;  /* 0x000000040f1c7825 */ /* 0x041fe200078e0012 */
[----:B------:R-:W-:-:S04]  /*08c0*/  IADD3 R15, PT, PT, R15, R5, RZ ;  /* 0x000000050f0f7210 */ /* 0x000fc80007ffe0ff */
[-C--:B------:R-:W-:Y:S01]  /*08d0*/  IADD3 R26, PT, PT, R15, R5.reuse, RZ ;  /* 0x000000050f1a7210 */ /* 0x080fe20007ffe0ff */
[--C-:B--2---:R-:W-:Y:S01]  /*08e0*/  IMAD.WIDE.U32 R32, R13, 0x4, R20.reuse ;  /* 0x000000040d207825 */ /* 0x104fe200078e0014 */
[----:B-1----:R-:W2:Y:S03]  /*08f0*/  LDG.E R28, desc[UR12][R28.64] ;  /* 0x0000000c1c1c7981 */ /* 0x002ea6000c1e1900 */
[----:B------:R-:W-:Y:S01]  /*0900*/  IMAD.WIDE.U32 R16, R17, 0x4, R20 ;  /* 0x0000000411107825 */ /* 0x000fe200078e0014 */
[----:B------:R-:W-:Y:S01]  /*0910*/  IADD3 R13, PT, PT, R13, 0x3, RZ ;  /* 0x000000030d0d7810 */ /* 0x000fe20007ffe0ff */
[----:B------:R-:W2:Y:S02]  /*0920*/  LDG.E R32, desc[UR12][R32.64] ;  /* 0x0000000c20207981 */ /* 0x000ea4000c1e1900 */
[----:B------:R-:W-:Y:S01]  /*0930*/  IMAD.WIDE.U32 R22, R15, 0x4, R18 ;  /* 0x000000040f167825 */ /* 0x000fe200078e0012 */
[----:B------:R-:W-:Y:S01]  /*0940*/  IADD3 R15, PT, PT, R26, R5, RZ ;  /* 0x000000051a0f7210 */ /* 0x000fe20007ffe0ff */
[----:B------:R-:W3:Y:S02]  /*0950*/  LDG.E R16, desc[UR12][R16.64] ;  /* 0x0000000c10107981 */ /* 0x000ee4000c1e1900 */
[----:B------:R-:W-:-:S02]  /*0960*/  IMAD.WIDE.U32 R24, R25, 0x4, R20 ;  /* 0x0000000419187825 */ /* 0x000fc400078e0014 */
[----:B------:R-:W3:Y:S02]  /*0970*/  LDG.E R22, desc[UR12][R22.64] ;  /* 0x0000000c16167981 */ /* 0x000ee4000c1e1900 */
[----:B------:R-:W-:Y:S02]  /*0980*/  IMAD.WIDE.U32 R26, R26, 0x4, R18 ;  /* 0x000000041a1a7825 */ /* 0x000fe400078e0012 */
[----:B------:R-:W4:Y:S02]  /*0990*/  LDG.E R25, desc[UR12][R24.64] ;  /* 0x0000000c18197981 */ /* 0x000f24000c1e1900 */
[----:B------:R-:W-:Y:S02]  /*09a0*/  IMAD.WIDE.U32 R20, R13, 0x4, R20 ;  /* 0x000000040d147825 */ /* 0x000fe400078e0014 */
[----:B------:R-:W4:Y:S02]  /*09b0*/  LDG.E R26, desc[UR12][R26.64] ;  /* 0x0000000c1a1a7981 */ /* 0x000f24000c1e1900 */
[----:B------:R-:W-:-:S02]  /*09c0*/  IMAD.WIDE.U32 R18, R15, 0x4, R18 ;  /* 0x000000040f127825 */ /* 0x000fc400078e0012 */
[----:B------:R-:W5:Y:S04]  /*09d0*/  LDG.E R21, desc[UR12][R20.64] ;  /* 0x0000000c14157981 */ /* 0x000f68000c1e1900 */
[----:B------:R-:W5:Y:S01]  /*09e0*/  LDG.E R18, desc[UR12][R18.64] ;  /* 0x0000000c12127981 */ /* 0x000f62000c1e1900 */
[----:B------:R-:W-:Y:S01]  /*09f0*/  IADD3 R3, PT, PT, R3, 0x4, RZ ;  /* 0x0000000403037810 */ /* 0x000fe20007ffe0ff */
[----:B--2---:R-:W-:-:S04]  /*0a00*/  FFMA R31, R32, R28, R31 ;  /* 0x0000001c201f7223 */ /* 0x004fc8000000001f */
[----:B---3--:R-:W-:-:S04]  /*0a10*/  FFMA R16, R16, R22, R31 ;  /* 0x0000001610107223 */ /* 0x008fc8000000001f */
[----:B----4-:R-:W-:-:S04]  /*0a20*/  FFMA R16, R25, R26, R16 ;  /* 0x0000001a19107223 */ /* 0x010fc80000000010 */
[----:B-----5:R-:W-:-:S07]  /*0a30*/  FFMA R31, R21, R18, R16 ;  /* 0x00000012151f7223 */ /* 0x020fce0000000010 */
.L_x_7:
[----:B------:R-:W-:Y:S05]  /*0a40*/  BRA.U !UP1, `(.L_x_6) ;  /* 0x0000000109807547 */ /* 0x000fea000b800000 */
[----:B------:R-:W-:Y:S01]  /*0a50*/  UISETP.NE.AND UP1, UPT, UR10, 0x1, UPT ;  /* 0x000000010a00788c */ /* 0x000fe2000bf25270 */
[----:B------:R-:W0:Y:S01]  /*0a60*/  LDC.64 R16, c[0x0][0x380] ;  /* 0x0000e000ff107b82 */ /* 0x000e220000000a00 */
[----:B------:R-:W-:Y:S01]  /*0a70*/  LOP3.LUT P1, RZ, R5, 0x1, RZ, 0xc0, !PT ;  /* 0x0000000105ff7812 */ /* 0x000fe2000782c0ff */
[----:B------:R-:W-:Y:S01]  /*0a80*/  HFMA2 R21, -RZ, RZ, 0, 2.384185791015625e-07 ;  /* 0x00000004ff157431 */ /* 0x000fe200000001ff */
[----:B------:R-:W-:Y:S01]  /*0a90*/  MOV R26, 0x4 ;  /* 0x00000004001a7802 */ /* 0x000fe20000000f00 */
[----:B------:R-:W-:Y:S01]  /*0aa0*/  HFMA2 R25, -RZ, RZ, 0, 2.384185791015625e-07 ;  /* 0x00000004ff197431 */ /* 0x000fe200000001ff */
[----:B------:R-:W-:Y:S02]  /*0ab0*/  PLOP3.LUT P2, PT, PT, PT, UP1, 0x80, 0x8 ;  /* 0x000000000008781c */ /* 0x000fe40003f4f018 */
[----:B------:R-:W-:Y:S01]  /*0ac0*/  MOV R23, 0x4 ;  /* 0x0000000400177802 */ /* 0x000fe20000000f00 */
[----:B------:R-:W2:Y:S02]  /*0ad0*/  LDC.64 R18, c[0x0][0x388] ;  /* 0x0000e200ff127b82 */ /* 0x000ea40000000a00 */
[----:B------:R-:W3:Y:S08]  /*0ae0*/  @UP1 LDCU.128 UR16, c[0x0][0x380] ;  /* 0x00007000ff1017ac */ /* 0x000ef00008000c00 */
[----:B------:R-:W-:-:S02]  /*0af0*/  @P2 IMAD R13, R14, R5, R3 ;  /* 0x000000050e0d2224 */ /* 0x000fc400078e0203 */
[CC--:B------:R-:W-:Y:S01]  /*0b00*/  @P2 IMAD R20, R3.reuse, R5.reuse, R2 ;  /* 0x0000000503142224 */ /* 0x0c0fe200078e0202 */
[----:B------:R-:W-:Y:S02]  /*0b10*/  @P2 IADD3 R3, PT, PT, R3, 0x2, RZ ;  /* 0x0000000203032810 */ /* 0x000fe40007ffe0ff */
[C---:B------:R-:W-:Y:S02]  /*0b20*/  @P2 IADD3 R22, PT, PT, R13.reuse, 0x1, RZ ;  /* 0x000000010d162810 */ /* 0x040fe40007ffe0ff */
[----:B------:R-:W-:Y:S01]  /*0b30*/  @P2 IADD3 R24, PT, PT, R20, R5, RZ ;  /* 0x0000000514182210 */ /* 0x000fe20007ffe0ff */
[----:B---3--:R-:W-:-:S04]  /*0b40*/  @P2 IMAD.WIDE.U32 R26, R13, R26, UR16 ;  /* 0x000000100d1a2e25 */ /* 0x008fc8000f8e001a */
[----:B------:R-:W-:Y:S02]  /*0b50*/  @P2 IMAD.WIDE.U32 R20, R20, R21, UR18 ;  /* 0x0000001214142e25 */ /* 0x000fe4000f8e0015 */
[----:B-1----:R-:W3:Y:S02]  /*0b60*/  @P2 LDG.E R26, desc[UR12][R26.64] ;  /* 0x0000000c1a1a2981 */ /* 0x002ee4000c1e1900 */
[----:B------:R-:W-:Y:S02]  /*0b70*/  @P1 IMAD R13, R14, R5, R3 ;  /* 0x000000050e0d1224 */ /* 0x000fe400078e0203 */
[----:B------:R-:W-:Y:S01]  /*0b80*/  @P2 IMAD.WIDE.U32 R22, R22, R23, UR16 ;  /* 0x0000001016162e25 */ /* 0x000fe2000f8e0017 */
[----:B------:R-:W3:Y:S03]  /*0b90*/  @P2 LDG.E R20, desc[UR12][R20.64] ;  /* 0x0000000c14142981 */ /* 0x000ee6000c1e1900 */
[----:B------:R-:W-:-:S02]  /*0ba0*/  @P2 IMAD.WIDE.U32 R24, R24, R25, UR18 ;  /* 0x0000001218182e25 */ /* 0x000fc4000f8e0019 */
[----:B------:R-:W4:Y:S02]  /*0bb0*/  @P2 LDG.E R23, desc[UR12][R22.64] ;  /* 0x0000000c16172981 */ /* 0x000f24000c1e1900 */
[----:B------:R-:W-:Y:S02]  /*0bc0*/  @P1 IMAD R3, R3, R5, R2 ;  /* 0x0000000503031224 */ /* 0x000fe400078e0202 */
[----:B0-----:R-:W-:Y:S01]  /*0bd0*/  @P1 IMAD.WIDE.U32 R16, R13, 0x4, R16 ;  /* 0x000000040d101825 */ /* 0x001fe200078e0010 */
[----:B------:R-:W4:Y:S03]  /*0be0*/  @P2 LDG.E R24, desc[UR12][R24.64] ;  /* 0x0000000c18182981 */ /* 0x000f26000c1e1900 */
[----:B--2---:R-:W-:Y:S02]  /*0bf0*/  @P1 IMAD.WIDE.U32 R18, R3, 0x4, R18 ;  /* 0x0000000403121825 */ /* 0x004fe400078e0012 */
[----:B------:R-:W2:Y:S04]  /*0c00*/  @P1 LDG.E R16, desc[UR12][R16.64] ;  /* 0x0000000c10101981 */ /* 0x000ea8000c1e1900 */
[----:B------:R-:W2:Y:S01]  /*0c10*/  @P1 LDG.E R18, desc[UR12][R18.64] ;  /* 0x0000000c12121981 */ /* 0x000ea2000c1e1900 */
[----:B---3--:R-:W-:-:S04]  /*0c20*/  @P2 FFMA R26, R26, R20, R31 ;  /* 0x000000141a1a2223 */ /* 0x008fc8000000001f */
[----:B----4-:R-:W-:-:S04]  /*0c30*/  @P2 FFMA R31, R23, R24, R26 ;  /* 0x00000018171f2223 */ /* 0x010fc8000000001a */
[----:B--2---:R-:W-:-:S07]  /*0c40*/  @P1 FFMA R31, R16, R18, R31 ;  /* 0x00000012101f1223 */ /* 0x004fce000000001f */
.L_x_6:
[----:B------:R-:W0:Y:S01]  /*0c50*/  LDC.64 R16, c[0x0][0x390] ;  /* 0x0000e400ff107b82 */ /* 0x000e220000000a00 */
[----:B------:R-:W-:-:S04]  /*0c60*/  IMAD R15, R14, R5, R2 ;  /* 0x000000050e0f7224 */ /* 0x000fc800078e0202 */
[----:B0-----:R-:W-:-:S05]  /*0c70*/  IMAD.WIDE R14, R15, 0x4, R16 ;  /* 0x000000040f0e7825 */ /* 0x001fca00078e0210 */
[----:B-1----:R0:W-:Y:S01]  /*0c80*/  STG.E desc[UR12][R14.64], R31 ;  /* 0x0000001f0e007986 */ /* 0x0021e2000c10190c */
[----:B------:R-:W-:Y:S05]  /*0c90*/  @!P0 BRA `(.L_x_8) ;  /* 0xfffffff4009c8947 */ /* 0x000fea000383ffff */
.L_x_3:
[----:B-1----:R-:W-:Y:S05]  /*0ca0*/  BSYNC.RECONVERGENT B0 ;  /* 0x0000000000007941 */ /* 0x002fea0003800200 */
.L_x_2:
[----:B------:R-:W-:-:S04]  /*0cb0*/  IADD3 R2, PT, PT, R2, UR4, RZ ;  /* 0x0000000402027c10 */ /* 0x000fc8000fffe0ff */
[----:B------:R-:W-:-:S13]  /*0cc0*/  ISETP.GE.AND P0, PT, R2, R5, PT ;  /* 0x000000050200720c */ /* 0x000fda0003f06270 */
[----:B------:R-:W-:Y:S05]  /*0cd0*/  @!P0 BRA `(.L_x_9) ;  /* 0xfffffff400588947 */ /* 0x000fea000383ffff */
[----:B------:R-:W-:Y:S05]  /*0ce0*/  EXIT ;  /* 0x000000000000794d */ /* 0x000fea0003800000 */
.L_x_10:
[----:B------:R-:W-:-:S00]  /*0cf0*/  BRA `(.L_x_10) ;  /* 0xfffffffc00fc7947 */ /* 0x000fc0000383ffff */
[----:B------:R-:W-:-:S00]  /*0d00*/  NOP ;  /* 0x0000000000007918 */ /* 0x000fc00000000000 */
[----:B------:R-:W-:-:S00]  /*0d10*/  NOP ;  /* 0x0000000000007918 */ /* 0x000fc00000000000 */
[----:B------:R-:W-:-:S00]  /*0d20*/  NOP ;  /* 0x0000000000007918 */ /* 0x000fc00000000000 */
[----:B------:R-:W-:-:S00]  /*0d30*/  NOP ;  /* 0x0000000000007918 */ /* 0x000fc00000000000 */
[----:B------:R-:W-:-:S00]  /*0d40*/  NOP ;  /* 0x0000000000007918 */ /* 0x000fc00000000000 */
[----:B------:R-:W-:-:S00]  /*0d50*/  NOP ;  /* 0x0000000000007918 */ /* 0x000fc00000000000 */
[----:B------:R-:W-:-:S00]  /*0d60*/  NOP ;  /* 0x0000000000007918 */ /* 0x000fc00000000000 */
[----:B------:R-:W-:-:S00]  /*0d70*/  NOP ;  /* 0x0000000000007918 */ /* 0x000fc00000000000 */
.L_x_11:


//--------------------- .nv.shared.reserved.0     --------------------------
	.section	.nv.shared.reserved.0,"aw",@nobits
	.weak		__nv_reservedSMEM_offset_0_alias
	.size		__nv_reservedSMEM_offset_0_alias, 0, 64
	.other		__nv_reservedSMEM_offset_0_alias,@"STO_CUDA_RESERVED_SHARED STV_DEFAULT"
__nv_reservedSMEM_offset_0_alias:
	.zero		0
	.zero		64


//--------------------- .nv.constant0._Z10multMatrizPfS_S_i --------------------------
	.section	.nv.constant0._Z10multMatrizPfS_S_i,"a",@progbits
	.sectionflags	@""
	.align	4
.nv.constant0._Z10multMatrizPfS_S_i:
	.zero		924


//--------------------- SYMBOLS --------------------------

	.type		.nv.reservedSmem.offset0,@object
	.size		.nv.reservedSmem.offset0,0x4
